//
// Generated by NVIDIA NVVM Compiler
//
// Compiler Build ID: CL-36424714
// Cuda compilation tools, release 13.0, V13.0.88
// Based on NVVM 20.0.0
//

.version 9.0
.target sm_100
.address_size 64

	// .globl	_Z19NbodyKernelOnDeviceiPfiS_i

.visible .entry _Z19NbodyKernelOnDeviceiPfiS_i(
	.param .u32 _Z19NbodyKernelOnDeviceiPfiS_i_param_0,
	.param .u64 .ptr .align 1 _Z19NbodyKernelOnDeviceiPfiS_i_param_1,
	.param .u32 _Z19NbodyKernelOnDeviceiPfiS_i_param_2,
	.param .u64 .ptr .align 1 _Z19NbodyKernelOnDeviceiPfiS_i_param_3,
	.param .u32 _Z19NbodyKernelOnDeviceiPfiS_i_param_4
)
{


	ret;

}


// ===== COMPILED SASS (sm_100) =====

	.target	sm_100

	.elftype	@"ET_EXEC"


//--------------------- .note.nv.tkinfo           --------------------------
	.section	.note.nv.tkinfo,"",@"SHT_NOTE"
	.sectionflags	@"SHF_NOTE_NV_TKINFO"
	.tkinfo
        /*0018*/ 	.word	0x00000002
        /*0030*/ 	.string	""
        /*0030*/ 	.string	"ptxas"
        /*0030*/ 	.string	"Cuda compilation tools, release 13.0, V13.0.88"
        /*0030*/ 	.string	"Build cuda_13.0.r13.0/compiler.36424714_0"
        /*0030*/ 	.string	"-arch sm_100 -m 64 "



//--------------------- .note.nv.cuinfo           --------------------------
	.section	.note.nv.cuinfo,"",@"SHT_NOTE"
	.sectionflags	@"SHF_NOTE_NV_CUINFO"
        /*0018*/ 	.short	0x0002
        /*001a*/ 	.short	0x0064
        /*001c*/ 	.short	0x0082
	.zero		2


//--------------------- .nv.info                  --------------------------
	.section	.nv.info,"",@"SHT_CUDA_INFO"
	.align	4


	//----- nvinfo : EIATTR_REGCOUNT
	.align		4
        /*0000*/ 	.byte	0x04, 0x2f
        /*0002*/ 	.short	(.L_1 - .L_0)
	.align		4
.L_0:
        /*0004*/ 	.word	index@(_Z19NbodyKernelOnDeviceiPfiS_i)
        /*0008*/ 	.word	0x00000004


	//----- nvinfo : EIATTR_FRAME_SIZE
	.align		4
.L_1:
        /*000c*/ 	.byte	0x04, 0x11
        /*000e*/ 	.short	(.L_3 - .L_2)
	.align		4
.L_2:
        /*0010*/ 	.word	index@(_Z19NbodyKernelOnDeviceiPfiS_i)
        /*0014*/ 	.word	0x00000000


	//----- nvinfo : EIATTR_MIN_STACK_SIZE
	.align		4
.L_3:
        /*0018*/ 	.byte	0x04, 0x12
        /*001a*/ 	.short	(.L_5 - .L_4)
	.align		4
.L_4:
        /*001c*/ 	.word	index@(_Z19NbodyKernelOnDeviceiPfiS_i)
        /*0020*/ 	.word	0x00000000
.L_5:


//--------------------- .nv.compat                --------------------------
	.section	.nv.compat,"",@"SHT_CUDA_COMPAT_INFO"
	.align	4
        /*0000*/ 	.byte	0x02, 0x09, 0x00, 0x00, 0x02, 0x02, 0x01, 0x00, 0x02, 0x05, 0x05, 0x00, 0x03, 0x07, 0x01, 0x01
        /*0010*/ 	.byte	0x02, 0x03, 0x00, 0x00, 0x02, 0x06, 0x01, 0x00, 0x04, 0x0b, 0x08, 0x00, 0x09, 0x00, 0x00, 0x00
        /*0020*/ 	.byte	0x00, 0x00, 0x00, 0x00


//--------------------- .nv.info._Z19NbodyKernelOnDeviceiPfiS_i --------------------------
	.section	.nv.info._Z19NbodyKernelOnDeviceiPfiS_i,"",@"SHT_CUDA_INFO"
	.sectionflags	@""
	.align	4


	//----- nvinfo : EIATTR_CUDA_API_VERSION
	.align		4
        /*0000*/ 	.byte	0x04, 0x37
        /*0002*/ 	.short	(.L_7 - .L_6)
.L_6:
        /*0004*/ 	.word	0x00000082


	//----- nvinfo : EIATTR_KPARAM_INFO
	.align		4
.L_7:
        /*0008*/ 	.byte	0x04, 0x17
        /*000a*/ 	.short	(.L_9 - .L_8)
.L_8:
        /*000c*/ 	.word	0x00000000
        /*0010*/ 	.short	0x0004
        /*0012*/ 	.short	0x0020
        /*0014*/ 	.byte	0x00, 0xf0, 0x11, 0x00


	//----- nvinfo : EIATTR_KPARAM_INFO
	.align		4
.L_9:
        /*0018*/ 	.byte	0x04, 0x17
        /*001a*/ 	.short	(.L_11 - .L_10)
.L_10:
        /*001c*/ 	.word	0x00000000
        /*0020*/ 	.short	0x0003
        /*0022*/ 	.short	0x0018
        /*0024*/ 	.byte	0x00, 0xf5, 0x21, 0x00


	//----- nvinfo : EIATTR_KPARAM_INFO
	.align		4
.L_11:
        /*0028*/ 	.byte	0x04, 0x17
        /*002a*/ 	.short	(.L_13 - .L_12)
.L_12:
        /*002c*/ 	.word	0x00000000
        /*0030*/ 	.short	0x0002
        /*0032*/ 	.short	0x0010
        /*0034*/ 	.byte	0x00, 0xf0, 0x11, 0x00


	//----- nvinfo : EIATTR_KPARAM_INFO
	.align		4
.L_13:
        /*0038*/ 	.byte	0x04, 0x17
        /*003a*/ 	.short	(.L_15 - .L_14)
.L_14:
        /*003c*/ 	.word	0x00000000
        /*0040*/ 	.short	0x0001
        /*0042*/ 	.short	0x0008
        /*0044*/ 	.byte	0x00, 0xf5, 0x21, 0x00


	//----- nvinfo : EIATTR_KPARAM_INFO
	.align		4
.L_15:
        /*0048*/ 	.byte	0x04, 0x17
        /*004a*/ 	.short	(.L_17 - .L_16)
.L_16:
        /*004c*/ 	.word	0x00000000
        /*0050*/ 	.short	0x0000
        /*0052*/ 	.short	0x0000
        /*0054*/ 	.byte	0x00, 0xf0, 0x11, 0x00


	//----- nvinfo : EIATTR_SPARSE_MMA_MASK
	.align		4
.L_17:
        /*0058*/ 	.byte	0x03, 0x50
        /*005a*/ 	.short	0x0000


	//----- nvinfo : EIATTR_MAXREG_COUNT
	.align		4
        /*005c*/ 	.byte	0x03, 0x1b
        /*005e*/ 	.short	0x00ff


	//----- nvinfo : EIATTR_MERCURY_ISA_VERSION
	.align		4
        /*0060*/ 	.byte	0x03, 0x5f
        /*0062*/ 	.short	0x0101


	//----- nvinfo : EIATTR_VRC_CTA_INIT_COUNT
	.align		4
        /*0064*/ 	.byte	0x02, 0x4a
	.zero		1
	.zero		1


	//----- nvinfo : EIATTR_EXIT_INSTR_OFFSETS
	.align		4
        /*0068*/ 	.byte	0x04, 0x1c
        /*006a*/ 	.short	(.L_19 - .L_18)


	//   ....[0]....
.L_18:
        /*006c*/ 	.word	0x00000010


	//----- nvinfo : EIATTR_CBANK_PARAM_SIZE
	.align		4
.L_19:
        /*0070*/ 	.byte	0x03, 0x19
        /*0072*/ 	.short	0x0024


	//----- nvinfo : EIATTR_PARAM_CBANK
	.align		4
        /*0074*/ 	.byte	0x04, 0x0a
        /*0076*/ 	.short	(.L_21 - .L_20)
	.align		4
.L_20:
        /*0078*/ 	.word	index@(.nv.constant0._Z19NbodyKernelOnDeviceiPfiS_i)
        /*007c*/ 	.short	0x0380
        /*007e*/ 	.short	0x0024


	//----- nvinfo : EIATTR_SW_WAR
	.align		4
.L_21:
        /*0080*/ 	.byte	0x04, 0x36
        /*0082*/ 	.short	(.L_23 - .L_22)
.L_22:
        /*0084*/ 	.word	0x00000008
.L_23:


//--------------------- .nv.callgraph             --------------------------
	.section	.nv.callgraph,"",@"SHT_CUDA_CALLGRAPH"
	.align	4
	.sectionentsize	8
	.align		4
        /*0000*/ 	.word	0x00000000
	.align		4
        /*0004*/ 	.word	0xffffffff
	.align		4
        /*0008*/ 	.word	0x00000000
	.align		4
        /*000c*/ 	.word	0xfffffffe
	.align		4
        /*0010*/ 	.word	0x00000000
	.align		4
        /*0014*/ 	.word	0xfffffffd
	.align		4
        /*0018*/ 	.word	0x00000000
	.align		4
        /*001c*/ 	.word	0xfffffffc


//--------------------- .text._Z19NbodyKernelOnDeviceiPfiS_i --------------------------
	.section	.text._Z19NbodyKernelOnDeviceiPfiS_i,"ax",@progbits
	.align	128
        .global         _Z19NbodyKernelOnDeviceiPfiS_i
        .type           _Z19NbodyKernelOnDeviceiPfiS_i,@function
        .size           _Z19NbodyKernelOnDeviceiPfiS_i,(.L_x_1 - _Z19NbodyKernelOnDeviceiPfiS_i)
        .other          _Z19NbodyKernelOnDeviceiPfiS_i,@"STO_CUDA_ENTRY STV_DEFAULT"
_Z19NbodyKernelOnDeviceiPfiS_i:
.text._Z19NbodyKernelOnDeviceiPfiS_i:
[----:B------:R-:W-:Y:S01]  /*0000*/  LDC R1, c[0x0][0x37c] ;  /* 0x0000df00ff017b82 */ /* 0x000fe20000000800 */
[----:B------:R-:W-:Y:S05]  /*0010*/  EXIT ;  /* 0x000000000000794d */ /* 0x000fea0003800000 */
.L_x_0:
[----:B------:R-:W-:-:S00]  /*0020*/  BRA `(.L_x_0) ;  /* 0xfffffffc00fc7947 */ /* 0x000fc0000383ffff */
[----:B------:R-:W-:-:S00]  /*0030*/  NOP ;  /* 0x0000000000007918 */ /* 0x000fc00000000000 */
        /* <DEDUP_REMOVED lines=12> */
.L_x_1:


//--------------------- .nv.shared.reserved.0     --------------------------
	.section	.nv.shared.reserved.0,"aw",@nobits
	.weak		__nv_reservedSMEM_offset_0_alias
	.size		__nv_reservedSMEM_offset_0_alias, 0, 64
	.other		__nv_reservedSMEM_offset_0_alias,@"STO_CUDA_RESERVED_SHARED STV_DEFAULT"
__nv_reservedSMEM_offset_0_alias:
	.zero		0
	.zero		64


//--------------------- .nv.constant0._Z19NbodyKernelOnDeviceiPfiS_i --------------------------
	.section	.nv.constant0._Z19NbodyKernelOnDeviceiPfiS_i,"a",@progbits
	.sectionflags	@""
	.align	4
.nv.constant0._Z19NbodyKernelOnDeviceiPfiS_i:
	.zero		932


//--------------------- SYMBOLS --------------------------

	.type		.nv.reservedSmem.offset0,@object
	.size		.nv.reservedSmem.offset0,0x4
